//
// Generated by NVIDIA NVVM Compiler
//
// Compiler Build ID: CL-36424714
// Cuda compilation tools, release 13.0, V13.0.88
// Based on NVVM 20.0.0
//

.version 9.0
.target sm_100
.address_size 64

	// .globl	_Z31histogram_kernel_range_32copiesPKhPjjii
.extern .shared .align 16 .b8 smem[];

.visible .entry _Z31histogram_kernel_range_32copiesPKhPjjii(
	.param .u64 .ptr .align 1 _Z31histogram_kernel_range_32copiesPKhPjjii_param_0,
	.param .u64 .ptr .align 1 _Z31histogram_kernel_range_32copiesPKhPjjii_param_1,
	.param .u32 _Z31histogram_kernel_range_32copiesPKhPjjii_param_2,
	.param .u32 _Z31histogram_kernel_range_32copiesPKhPjjii_param_3,
	.param .u32 _Z31histogram_kernel_range_32copiesPKhPjjii_param_4
)
{
	.reg .pred 	%p<47>;
	.reg .b16 	%rs<9>;
	.reg .b32 	%r<151>;
	.reg .b64 	%rd<23>;

	ld.param.u64 	%rd4, [_Z31histogram_kernel_range_32copiesPKhPjjii_param_0];
	ld.param.u64 	%rd3, [_Z31histogram_kernel_range_32copiesPKhPjjii_param_1];
	ld.param.u32 	%r39, [_Z31histogram_kernel_range_32copiesPKhPjjii_param_2];
	ld.param.u32 	%r40, [_Z31histogram_kernel_range_32copiesPKhPjjii_param_3];
	ld.param.u32 	%r41, [_Z31histogram_kernel_range_32copiesPKhPjjii_param_4];
	cvta.to.global.u64 	%rd1, %rd4;
	sub.s32 	%r1, %r41, %r40;
	mov.u32 	%r2, %tid.x;
	and.b32  	%r3, %r2, 31;
	shr.u32 	%r150, %r2, 5;
	mov.u32 	%r5, %ntid.x;
	shr.u32 	%r6, %r5, 5;
	setp.gt.s32 	%p1, %r150, %r1;
	@%p1 bra 	$L__BB0_7;
	add.s32 	%r42, %r150, %r6;
	add.s32 	%r43, %r42, -1;
	max.s32 	%r44, %r43, %r1;
	add.s32 	%r45, %r44, 1;
	setp.ne.s32 	%p2, %r45, %r42;
	selp.u32 	%r46, 1, 0, %p2;
	add.s32 	%r47, %r42, %r46;
	sub.s32 	%r48, %r45, %r47;
	div.u32 	%r49, %r48, %r6;
	add.s32 	%r7, %r49, %r46;
	and.b32  	%r50, %r7, 3;
	setp.eq.s32 	%p3, %r50, 3;
	mov.u32 	%r148, %r150;
	@%p3 bra 	$L__BB0_4;
	shl.b32 	%r51, %r150, 7;
	shl.b32 	%r52, %r3, 2;
	or.b32  	%r53, %r51, %r52;
	mov.u32 	%r54, smem;
	add.s32 	%r146, %r54, %r53;
	shl.b32 	%r9, %r6, 7;
	add.s32 	%r55, %r7, 1;
	and.b32  	%r56, %r55, 3;
	neg.s32 	%r145, %r56;
	mov.u32 	%r148, %r150;
$L__BB0_3:
	.pragma "nounroll";
	mov.b32 	%r57, 0;
	st.shared.u32 	[%r146], %r57;
	add.s32 	%r148, %r148, %r6;
	add.s32 	%r146, %r146, %r9;
	add.s32 	%r145, %r145, 1;
	setp.ne.s32 	%p4, %r145, 0;
	@%p4 bra 	$L__BB0_3;
$L__BB0_4:
	setp.lt.u32 	%p5, %r7, 3;
	@%p5 bra 	$L__BB0_7;
	shl.b32 	%r58, %r3, 2;
	mov.u32 	%r61, smem;
	shl.b32 	%r64, %r5, 2;
	and.b32  	%r65, %r64, 8064;
	shl.b32 	%r69, %r6, 2;
$L__BB0_6:
	shl.b32 	%r59, %r148, 7;
	or.b32  	%r60, %r59, %r58;
	add.s32 	%r62, %r61, %r60;
	mov.b32 	%r63, 0;
	st.shared.u32 	[%r62], %r63;
	add.s32 	%r66, %r62, %r65;
	st.shared.u32 	[%r66], %r63;
	add.s32 	%r67, %r66, %r65;
	st.shared.u32 	[%r67], %r63;
	add.s32 	%r68, %r67, %r65;
	st.shared.u32 	[%r68], %r63;
	add.s32 	%r148, %r69, %r148;
	setp.le.s32 	%p6, %r148, %r1;
	@%p6 bra 	$L__BB0_6;
$L__BB0_7:
	bar.sync 	0;
	mov.u32 	%r70, %ctaid.x;
	mul.lo.s32 	%r71, %r70, %r5;
	shl.b32 	%r72, %r71, 3;
	add.s32 	%r20, %r72, %r2;
	setp.ge.u32 	%p7, %r20, %r39;
	@%p7 bra 	$L__BB0_10;
	cvt.u64.u32 	%rd5, %r20;
	add.s64 	%rd6, %rd1, %rd5;
	ld.global.nc.u8 	%rs1, [%rd6];
	cvt.u32.u8 	%r21, %rs1;
	setp.lt.u32 	%p8, %r21, %r40;
	setp.lt.u32 	%p9, %r41, %r21;
	or.pred  	%p10, %p8, %p9;
	@%p10 bra 	$L__BB0_10;
	sub.s32 	%r73, %r21, %r40;
	shl.b32 	%r74, %r73, 7;
	shl.b32 	%r75, %r3, 2;
	or.b32  	%r76, %r74, %r75;
	mov.u32 	%r77, smem;
	add.s32 	%r78, %r77, %r76;
	atom.shared.add.u32 	%r79, [%r78], 1;
$L__BB0_10:
	add.s32 	%r22, %r20, %r5;
	setp.ge.u32 	%p11, %r22, %r39;
	@%p11 bra 	$L__BB0_13;
	cvt.u64.u32 	%rd7, %r22;
	add.s64 	%rd8, %rd1, %rd7;
	ld.global.nc.u8 	%rs2, [%rd8];
	cvt.u32.u8 	%r23, %rs2;
	setp.lt.u32 	%p12, %r23, %r40;
	setp.lt.u32 	%p13, %r41, %r23;
	or.pred  	%p14, %p12, %p13;
	@%p14 bra 	$L__BB0_13;
	sub.s32 	%r80, %r23, %r40;
	shl.b32 	%r81, %r80, 7;
	shl.b32 	%r82, %r3, 2;
	or.b32  	%r83, %r81, %r82;
	mov.u32 	%r84, smem;
	add.s32 	%r85, %r84, %r83;
	atom.shared.add.u32 	%r86, [%r85], 1;
$L__BB0_13:
	add.s32 	%r24, %r22, %r5;
	setp.ge.u32 	%p15, %r24, %r39;
	@%p15 bra 	$L__BB0_16;
	cvt.u64.u32 	%rd9, %r24;
	add.s64 	%rd10, %rd1, %rd9;
	ld.global.nc.u8 	%rs3, [%rd10];
	cvt.u32.u8 	%r25, %rs3;
	setp.lt.u32 	%p16, %r25, %r40;
	setp.lt.u32 	%p17, %r41, %r25;
	or.pred  	%p18, %p16, %p17;
	@%p18 bra 	$L__BB0_16;
	sub.s32 	%r87, %r25, %r40;
	shl.b32 	%r88, %r87, 7;
	shl.b32 	%r89, %r3, 2;
	or.b32  	%r90, %r88, %r89;
	mov.u32 	%r91, smem;
	add.s32 	%r92, %r91, %r90;
	atom.shared.add.u32 	%r93, [%r92], 1;
$L__BB0_16:
	add.s32 	%r26, %r24, %r5;
	setp.ge.u32 	%p19, %r26, %r39;
	@%p19 bra 	$L__BB0_19;
	cvt.u64.u32 	%rd11, %r26;
	add.s64 	%rd12, %rd1, %rd11;
	ld.global.nc.u8 	%rs4, [%rd12];
	cvt.u32.u8 	%r27, %rs4;
	setp.lt.u32 	%p20, %r27, %r40;
	setp.lt.u32 	%p21, %r41, %r27;
	or.pred  	%p22, %p20, %p21;
	@%p22 bra 	$L__BB0_19;
	sub.s32 	%r94, %r27, %r40;
	shl.b32 	%r95, %r94, 7;
	shl.b32 	%r96, %r3, 2;
	or.b32  	%r97, %r95, %r96;
	mov.u32 	%r98, smem;
	add.s32 	%r99, %r98, %r97;
	atom.shared.add.u32 	%r100, [%r99], 1;
$L__BB0_19:
	add.s32 	%r28, %r26, %r5;
	setp.ge.u32 	%p23, %r28, %r39;
	@%p23 bra 	$L__BB0_22;
	cvt.u64.u32 	%rd13, %r28;
	add.s64 	%rd14, %rd1, %rd13;
	ld.global.nc.u8 	%rs5, [%rd14];
	cvt.u32.u8 	%r29, %rs5;
	setp.lt.u32 	%p24, %r29, %r40;
	setp.lt.u32 	%p25, %r41, %r29;
	or.pred  	%p26, %p24, %p25;
	@%p26 bra 	$L__BB0_22;
	sub.s32 	%r101, %r29, %r40;
	shl.b32 	%r102, %r101, 7;
	shl.b32 	%r103, %r3, 2;
	or.b32  	%r104, %r102, %r103;
	mov.u32 	%r105, smem;
	add.s32 	%r106, %r105, %r104;
	atom.shared.add.u32 	%r107, [%r106], 1;
$L__BB0_22:
	add.s32 	%r30, %r28, %r5;
	setp.ge.u32 	%p27, %r30, %r39;
	@%p27 bra 	$L__BB0_25;
	cvt.u64.u32 	%rd15, %r30;
	add.s64 	%rd16, %rd1, %rd15;
	ld.global.nc.u8 	%rs6, [%rd16];
	cvt.u32.u8 	%r31, %rs6;
	setp.lt.u32 	%p28, %r31, %r40;
	setp.lt.u32 	%p29, %r41, %r31;
	or.pred  	%p30, %p28, %p29;
	@%p30 bra 	$L__BB0_25;
	sub.s32 	%r108, %r31, %r40;
	shl.b32 	%r109, %r108, 7;
	shl.b32 	%r110, %r3, 2;
	or.b32  	%r111, %r109, %r110;
	mov.u32 	%r112, smem;
	add.s32 	%r113, %r112, %r111;
	atom.shared.add.u32 	%r114, [%r113], 1;
$L__BB0_25:
	add.s32 	%r32, %r30, %r5;
	setp.ge.u32 	%p31, %r32, %r39;
	@%p31 bra 	$L__BB0_28;
	cvt.u64.u32 	%rd17, %r32;
	add.s64 	%rd18, %rd1, %rd17;
	ld.global.nc.u8 	%rs7, [%rd18];
	cvt.u32.u8 	%r33, %rs7;
	setp.lt.u32 	%p32, %r33, %r40;
	setp.lt.u32 	%p33, %r41, %r33;
	or.pred  	%p34, %p32, %p33;
	@%p34 bra 	$L__BB0_28;
	sub.s32 	%r115, %r33, %r40;
	shl.b32 	%r116, %r115, 7;
	shl.b32 	%r117, %r3, 2;
	or.b32  	%r118, %r116, %r117;
	mov.u32 	%r119, smem;
	add.s32 	%r120, %r119, %r118;
	atom.shared.add.u32 	%r121, [%r120], 1;
$L__BB0_28:
	add.s32 	%r34, %r32, %r5;
	setp.ge.u32 	%p35, %r34, %r39;
	@%p35 bra 	$L__BB0_31;
	cvt.u64.u32 	%rd19, %r34;
	add.s64 	%rd20, %rd1, %rd19;
	ld.global.nc.u8 	%rs8, [%rd20];
	cvt.u32.u8 	%r35, %rs8;
	setp.lt.u32 	%p36, %r35, %r40;
	setp.lt.u32 	%p37, %r41, %r35;
	or.pred  	%p38, %p36, %p37;
	@%p38 bra 	$L__BB0_31;
	sub.s32 	%r122, %r35, %r40;
	shl.b32 	%r123, %r122, 7;
	shl.b32 	%r124, %r3, 2;
	or.b32  	%r125, %r123, %r124;
	mov.u32 	%r126, smem;
	add.s32 	%r127, %r126, %r125;
	atom.shared.add.u32 	%r128, [%r127], 1;
$L__BB0_31:
	setp.gt.s32 	%p39, %r150, %r1;
	bar.sync 	0;
	@%p39 bra 	$L__BB0_36;
	cvta.to.global.u64 	%rd2, %rd3;
	shl.b32 	%r129, %r3, 2;
	mov.u32 	%r132, smem;
$L__BB0_33:
	setp.ne.s32 	%p40, %r3, 0;
	shl.b32 	%r130, %r150, 7;
	or.b32  	%r131, %r130, %r129;
	add.s32 	%r133, %r132, %r131;
	ld.shared.u32 	%r134, [%r133];
	shfl.sync.down.b32	%r135|%p41, %r134, 16, 31, -1;
	add.s32 	%r136, %r135, %r134;
	shfl.sync.down.b32	%r137|%p42, %r136, 8, 31, -1;
	add.s32 	%r138, %r137, %r136;
	shfl.sync.down.b32	%r139|%p43, %r138, 4, 31, -1;
	add.s32 	%r140, %r139, %r138;
	shfl.sync.down.b32	%r141|%p44, %r140, 2, 31, -1;
	add.s32 	%r142, %r141, %r140;
	shfl.sync.down.b32	%r143|%p45, %r142, 1, 31, -1;
	add.s32 	%r37, %r143, %r142;
	@%p40 bra 	$L__BB0_35;
	mul.wide.u32 	%rd21, %r150, 4;
	add.s64 	%rd22, %rd2, %rd21;
	atom.global.add.u32 	%r144, [%rd22], %r37;
$L__BB0_35:
	add.s32 	%r150, %r150, %r6;
	setp.le.s32 	%p46, %r150, %r1;
	@%p46 bra 	$L__BB0_33;
$L__BB0_36:
	ret;

}


// ===== COMPILED SASS (sm_100) =====

	.target	sm_100

	.elftype	@"ET_EXEC"


//--------------------- .note.nv.tkinfo           --------------------------
	.section	.note.nv.tkinfo,"",@"SHT_NOTE"
	.sectionflags	@"SHF_NOTE_NV_TKINFO"
	.tkinfo
        /*0018*/ 	.word	0x00000002
        /*0030*/ 	.string	""
        /*0030*/ 	.string	"ptxas"
        /*0030*/ 	.string	"Cuda compilation tools, release 13.0, V13.0.88"
        /*0030*/ 	.string	"Build cuda_13.0.r13.0/compiler.36424714_0"
        /*0030*/ 	.string	"-arch sm_100 -m 64 "



//--------------------- .note.nv.cuinfo           --------------------------
	.section	.note.nv.cuinfo,"",@"SHT_NOTE"
	.sectionflags	@"SHF_NOTE_NV_CUINFO"
        /*0018*/ 	.short	0x0002
        /*001a*/ 	.short	0x0064
        /*001c*/ 	.short	0x0082
	.zero		2


//--------------------- .nv.info                  --------------------------
	.section	.nv.info,"",@"SHT_CUDA_INFO"
	.align	4


	//----- nvinfo : EIATTR_REGCOUNT
	.align		4
        /*0000*/ 	.byte	0x04, 0x2f
        /*0002*/ 	.short	(.L_1 - .L_0)
	.align		4
.L_0:
        /*0004*/ 	.word	index@(_Z31histogram_kernel_range_32copiesPKhPjjii)
        /*0008*/ 	.word	0x00000018


	//----- nvinfo : EIATTR_FRAME_SIZE
	.align		4
.L_1:
        /*000c*/ 	.byte	0x04, 0x11
        /*000e*/ 	.short	(.L_3 - .L_2)
	.align		4
.L_2:
        /*0010*/ 	.word	index@(_Z31histogram_kernel_range_32copiesPKhPjjii)
        /*0014*/ 	.word	0x00000000


	//----- nvinfo : EIATTR_MIN_STACK_SIZE
	.align		4
.L_3:
        /*0018*/ 	.byte	0x04, 0x12
        /*001a*/ 	.short	(.L_5 - .L_4)
	.align		4
.L_4:
        /*001c*/ 	.word	index@(_Z31histogram_kernel_range_32copiesPKhPjjii)
        /*0020*/ 	.word	0x00000000
.L_5:


//--------------------- .nv.compat                --------------------------
	.section	.nv.compat,"",@"SHT_CUDA_COMPAT_INFO"
	.align	4
        /*0000*/ 	.byte	0x02, 0x09, 0x00, 0x00, 0x02, 0x02, 0x01, 0x00, 0x02, 0x05, 0x05, 0x00, 0x03, 0x07, 0x01, 0x01
        /*0010*/ 	.byte	0x02, 0x03, 0x00, 0x00, 0x02, 0x06, 0x01, 0x00, 0x04, 0x0b, 0x08, 0x00, 0x09, 0x00, 0x00, 0x00
        /*0020*/ 	.byte	0x00, 0x00, 0x00, 0x00


//--------------------- .nv.info._Z31histogram_kernel_range_32copiesPKhPjjii --------------------------
	.section	.nv.info._Z31histogram_kernel_range_32copiesPKhPjjii,"",@"SHT_CUDA_INFO"
	.sectionflags	@""
	.align	4


	//----- nvinfo : EIATTR_CUDA_API_VERSION
	.align		4
        /*0000*/ 	.byte	0x04, 0x37
        /*0002*/ 	.short	(.L_7 - .L_6)
.L_6:
        /*0004*/ 	.word	0x00000082


	//----- nvinfo : EIATTR_KPARAM_INFO
	.align		4
.L_7:
        /*0008*/ 	.byte	0x04, 0x17
        /*000a*/ 	.short	(.L_9 - .L_8)
.L_8:
        /*000c*/ 	.word	0x00000000
        /*0010*/ 	.short	0x0004
        /*0012*/ 	.short	0x0018
        /*0014*/ 	.byte	0x00, 0xf0, 0x11, 0x00


	//----- nvinfo : EIATTR_KPARAM_INFO
	.align		4
.L_9:
        /*0018*/ 	.byte	0x04, 0x17
        /*001a*/ 	.short	(.L_11 - .L_10)
.L_10:
        /*001c*/ 	.word	0x00000000
        /*0020*/ 	.short	0x0003
        /*0022*/ 	.short	0x0014
        /*0024*/ 	.byte	0x00, 0xf0, 0x11, 0x00


	//----- nvinfo : EIATTR_KPARAM_INFO
	.align		4
.L_11:
        /*0028*/ 	.byte	0x04, 0x17
        /*002a*/ 	.short	(.L_13 - .L_12)
.L_12:
        /*002c*/ 	.word	0x00000000
        /*0030*/ 	.short	0x0002
        /*0032*/ 	.short	0x0010
        /*0034*/ 	.byte	0x00, 0xf0, 0x11, 0x00


	//----- nvinfo : EIATTR_KPARAM_INFO
	.align		4
.L_13:
        /*0038*/ 	.byte	0x04, 0x17
        /*003a*/ 	.short	(.L_15 - .L_14)
.L_14:
        /*003c*/ 	.word	0x00000000
        /*0040*/ 	.short	0x0001
        /*0042*/ 	.short	0x0008
        /*0044*/ 	.byte	0x00, 0xf5, 0x21, 0x00


	//----- nvinfo : EIATTR_KPARAM_INFO
	.align		4
.L_15:
        /*0048*/ 	.byte	0x04, 0x17
        /*004a*/ 	.short	(.L_17 - .L_16)
.L_16:
        /*004c*/ 	.word	0x00000000
        /*0050*/ 	.short	0x0000
        /*0052*/ 	.short	0x0000
        /*0054*/ 	.byte	0x00, 0xf5, 0x21, 0x00


	//----- nvinfo : EIATTR_SPARSE_MMA_MASK
	.align		4
.L_17:
        /*0058*/ 	.byte	0x03, 0x50
        /*005a*/ 	.short	0x0000


	//----- nvinfo : EIATTR_MAXREG_COUNT
	.align		4
        /*005c*/ 	.byte	0x03, 0x1b
        /*005e*/ 	.short	0x00ff


	//----- nvinfo : EIATTR_NUM_BARRIERS
	.align		4
        /*0060*/ 	.byte	0x02, 0x4c
        /*0062*/ 	.byte	0x01
	.zero		1


	//----- nvinfo : EIATTR_MERCURY_ISA_VERSION
	.align		4
        /*0064*/ 	.byte	0x03, 0x5f
        /*0066*/ 	.short	0x0101


	//----- nvinfo : EIATTR_COOP_GROUP_MASK_REGIDS
	.align		4
        /*0068*/ 	.byte	0x04, 0x29
        /*006a*/ 	.short	(.L_19 - .L_18)


	//   ....[0]....
.L_18:
        /*006c*/ 	.word	0xffffffff


	//   ....[1]....
        /*0070*/ 	.word	0xffffffff


	//   ....[2]....
        /*0074*/ 	.word	0xffffffff


	//   ....[3]....
        /*0078*/ 	.word	0xffffffff


	//   ....[4]....
        /*007c*/ 	.word	0xffffffff


	//   ....[5]....
        /*0080*/ 	.word	0x0500000a


	//   ....[6]....
        /*0084*/ 	.word	0x0500000a


	//   ....[7]....
        /*0088*/ 	.word	0x0500000a


	//   ....[8]....
        /*008c*/ 	.word	0x0500000a


	//   ....[9]....
        /*0090*/ 	.word	0x0500000a


	//----- nvinfo : EIATTR_COOP_GROUP_INSTR_OFFSETS
	.align		4
.L_19:
        /*0094*/ 	.byte	0x04, 0x28
        /*0096*/ 	.short	(.L_21 - .L_20)


	//   ....[0]....
.L_20:
        /*0098*/ 	.word	0x00000f80


	//   ....[1]....
        /*009c*/ 	.word	0x00000fa0


	//   ....[2]....
        /*00a0*/ 	.word	0x00000fc0


	//   ....[3]....
        /*00a4*/ 	.word	0x00000fe0


	//   ....[4]....
        /*00a8*/ 	.word	0x00001000


	//   ....[5]....
        /*00ac*/ 	.word	0x00001110


	//   ....[6]....
        /*00b0*/ 	.word	0x000011a0


	//   ....[7]....
        /*00b4*/ 	.word	0x00001210


	//   ....[8]....
        /*00b8*/ 	.word	0x00001280


	//   ....[9]....
        /*00bc*/ 	.word	0x000012f0


	//----- nvinfo : EIATTR_VRC_CTA_INIT_COUNT
	.align		4
.L_21:
        /*00c0*/ 	.byte	0x02, 0x4a
	.zero		1
	.zero		1


	//----- nvinfo : EIATTR_EXIT_INSTR_OFFSETS
	.align		4
        /*00c4*/ 	.byte	0x04, 0x1c
        /*00c6*/ 	.short	(.L_23 - .L_22)


	//   ....[0]....
.L_22:
        /*00c8*/ 	.word	0x00000ed0


	//   ....[1]....
        /*00cc*/ 	.word	0x000010a0


	//----- nvinfo : EIATTR_CRS_STACK_SIZE
	.align		4
.L_23:
        /*00d0*/ 	.byte	0x04, 0x1e
        /*00d2*/ 	.short	(.L_25 - .L_24)
.L_24:
        /*00d4*/ 	.word	0x00000000


	//----- nvinfo : EIATTR_CBANK_PARAM_SIZE
	.align		4
.L_25:
        /*00d8*/ 	.byte	0x03, 0x19
        /*00da*/ 	.short	0x001c


	//----- nvinfo : EIATTR_PARAM_CBANK
	.align		4
        /*00dc*/ 	.byte	0x04, 0x0a
        /*00de*/ 	.short	(.L_27 - .L_26)
	.align		4
.L_26:
        /*00e0*/ 	.word	index@(.nv.constant0._Z31histogram_kernel_range_32copiesPKhPjjii)
        /*00e4*/ 	.short	0x0380
        /*00e6*/ 	.short	0x001c


	//----- nvinfo : EIATTR_SW_WAR
	.align		4
.L_27:
        /*00e8*/ 	.byte	0x04, 0x36
        /*00ea*/ 	.short	(.L_29 - .L_28)
.L_28:
        /*00ec*/ 	.word	0x00000008
.L_29:


//--------------------- .nv.callgraph             --------------------------
	.section	.nv.callgraph,"",@"SHT_CUDA_CALLGRAPH"
	.align	4
	.sectionentsize	8
	.align		4
        /*0000*/ 	.word	0x00000000
	.align		4
        /*0004*/ 	.word	0xffffffff
	.align		4
        /*0008*/ 	.word	0x00000000
	.align		4
        /*000c*/ 	.word	0xfffffffe
	.align		4
        /*0010*/ 	.word	0x00000000
	.align		4
        /*0014*/ 	.word	0xfffffffd
	.align		4
        /*0018*/ 	.word	0x00000000
	.align		4
        /*001c*/ 	.word	0xfffffffc


//--------------------- .text._Z31histogram_kernel_range_32copiesPKhPjjii --------------------------
	.section	.text._Z31histogram_kernel_range_32copiesPKhPjjii,"ax",@progbits
	.align	128
        .global         _Z31histogram_kernel_range_32copiesPKhPjjii
        .type           _Z31histogram_kernel_range_32copiesPKhPjjii,@function
        .size           _Z31histogram_kernel_range_32copiesPKhPjjii,(.L_x_34 - _Z31histogram_kernel_range_32copiesPKhPjjii)
        .other          _Z31histogram_kernel_range_32copiesPKhPjjii,@"STO_CUDA_ENTRY STV_DEFAULT"
_Z31histogram_kernel_range_32copiesPKhPjjii:
.text._Z31histogram_kernel_range_32copiesPKhPjjii:
[----:B------:R-:W-:Y:S01]  /*0000*/  LDC R1, c[0x0][0x37c] ;  /* 0x0000df00ff017b82 */ /* 0x000fe20000000800 */
[----:B------:R-:W0:Y:S07]  /*0010*/  S2R R6, SR_TID.X ;  /* 0x0000000000067919 */ /* 0x000e2e0000002100 */
[----:B------:R-:W1:Y:S01]  /*0020*/  LDC R2, c[0x0][0x394] ;  /* 0x0000e500ff027b82 */ /* 0x000e620000000800 */
[----:B------:R-:W1:Y:S01]  /*0030*/  LDCU UR8, c[0x0][0x398] ;  /* 0x00007300ff0877ac */ /* 0x000e620008000800 */
[----:B------:R-:W-:Y:S06]  /*0040*/  BSSY.RECONVERGENT B0, `(.L_x_0) ;  /* 0x0000049000007945 */ /* 0x000fec0003800200 */
[----:B------:R-:W2:Y:S01]  /*0050*/  LDC R4, c[0x0][0x360] ;  /* 0x0000d800ff047b82 */ /* 0x000ea20000000800 */
[----:B-1----:R-:W-:-:S02]  /*0060*/  IADD3 R3, PT, PT, -R2, UR8, RZ ;  /* 0x0000000802037c10 */ /* 0x002fc4000fffe1ff */
[----:B0-----:R-:W-:Y:S02]  /*0070*/  SHF.R.U32.HI R0, RZ, 0x5, R6 ;  /* 0x00000005ff007819 */ /* 0x001fe40000011606 */
[----:B------:R-:W-:Y:S02]  /*0080*/  LOP3.LUT R5, R6, 0x1f, RZ, 0xc0, !PT ;  /* 0x0000001f06057812 */ /* 0x000fe400078ec0ff */
[----:B------:R-:W-:Y:S02]  /*0090*/  ISETP.GT.AND P0, PT, R0, R3, PT ;  /* 0x000000030000720c */ /* 0x000fe40003f04270 */
[----:B--2---:R-:W-:-:S11]  /*00a0*/  SHF.R.U32.HI R7, RZ, 0x5, R4 ;  /* 0x00000005ff077819 */ /* 0x004fd60000011604 */
[----:B------:R-:W-:Y:S05]  /*00b0*/  @P0 BRA `(.L_x_1) ;  /* 0x0000000400040947 */ /* 0x000fea0003800000 */
[----:B------:R-:W0:Y:S01]  /*00c0*/  I2F.U32.RP R13, R7 ;  /* 0x00000007000d7306 */ /* 0x000e220000209000 */
[C---:B------:R-:W-:Y:S01]  /*00d0*/  IMAD.IADD R10, R7.reuse, 0x1, R0 ;  /* 0x00000001070a7824 */ /* 0x040fe200078e0200 */
[----:B------:R-:W-:Y:S01]  /*00e0*/  ISETP.NE.U32.AND P2, PT, R7, RZ, PT ;  /* 0x000000ff0700720c */ /* 0x000fe20003f45070 */
[----:B------:R-:W-:Y:S01]  /*00f0*/  IMAD.MOV R15, RZ, RZ, -R7 ;  /* 0x000000ffff0f7224 */ /* 0x000fe200078e0a07 */
[----:B------:R-:W-:Y:S02]  /*0100*/  BSSY.RECONVERGENT B1, `(.L_x_2) ;  /* 0x000002a000017945 */ /* 0x000fe40003800200 */
[----:B------:R-:W-:-:S05]  /*0110*/  VIADDMNMX R8, R10, 0xffffffff, R3, !PT ;  /* 0xffffffff0a087846 */ /* 0x000fca0007800103 */
[----:B------:R-:W-:Y:S02]  /*0120*/  VIADD R11, R8, 0x1 ;  /* 0x00000001080b7836 */ /* 0x000fe40000000000 */
[----:B------:R-:W-:Y:S01]  /*0130*/  IMAD.MOV.U32 R8, RZ, RZ, RZ ;  /* 0x000000ffff087224 */ /* 0x000fe200078e00ff */
[----:B0-----:R-:W0:Y:S02]  /*0140*/  MUFU.RCP R13, R13 ;  /* 0x0000000d000d7308 */ /* 0x001e240000001000 */
[----:B------:R-:W-:-:S04]  /*0150*/  ISETP.NE.AND P0, PT, R11, R10, PT ;  /* 0x0000000a0b00720c */ /* 0x000fc80003f05270 */
[----:B------:R-:W-:-:S04]  /*0160*/  SEL R12, RZ, 0x1, !P0 ;  /* 0x00000001ff0c7807 */ /* 0x000fc80004000000 */
[----:B------:R-:W-:Y:S01]  /*0170*/  IADD3 R10, PT, PT, R11, -R10, -R12 ;  /* 0x8000000a0b0a7210 */ /* 0x000fe20007ffe80c */
[----:B0-----:R-:W-:-:S06]  /*0180*/  VIADD R9, R13, 0xffffffe ;  /* 0x0ffffffe0d097836 */ /* 0x001fcc0000000000 */
[----:B------:R-:W0:Y:S02]  /*0190*/  F2I.FTZ.U32.TRUNC.NTZ R9, R9 ;  /* 0x0000000900097305 */ /* 0x000e24000021f000 */
[----:B0-----:R-:W-:-:S04]  /*01a0*/  IMAD R15, R15, R9, RZ ;  /* 0x000000090f0f7224 */ /* 0x001fc800078e02ff */
[----:B------:R-:W-:-:S06]  /*01b0*/  IMAD.HI.U32 R13, R9, R15, R8 ;  /* 0x0000000f090d7227 */ /* 0x000fcc00078e0008 */
[----:B------:R-:W-:-:S04]  /*01c0*/  IMAD.HI.U32 R13, R13, R10, RZ ;  /* 0x0000000a0d0d7227 */ /* 0x000fc800078e00ff */
[----:B------:R-:W-:-:S04]  /*01d0*/  IMAD.MOV R8, RZ, RZ, -R13 ;  /* 0x000000ffff087224 */ /* 0x000fc800078e0a0d */
[----:B------:R-:W-:-:S05]  /*01e0*/  IMAD R10, R7, R8, R10 ;  /* 0x00000008070a7224 */ /* 0x000fca00078e020a */
[----:B------:R-:W-:-:S13]  /*01f0*/  ISETP.GE.U32.AND P0, PT, R10, R7, PT ;  /* 0x000000070a00720c */ /* 0x000fda0003f06070 */
[----:B------:R-:W-:Y:S01]  /*0200*/  @P0 IADD3 R10, PT, PT, -R7, R10, RZ ;  /* 0x0000000a070a0210 */ /* 0x000fe20007ffe1ff */
[----:B------:R-:W-:-:S03]  /*0210*/  @P0 VIADD R13, R13, 0x1 ;  /* 0x000000010d0d0836 */ /* 0x000fc60000000000 */
[----:B------:R-:W-:-:S13]  /*0220*/  ISETP.GE.U32.AND P1, PT, R10, R7, PT ;  /* 0x000000070a00720c */ /* 0x000fda0003f26070 */
[----:B------:R-:W-:Y:S01]  /*0230*/  @P1 VIADD R13, R13, 0x1 ;  /* 0x000000010d0d1836 */ /* 0x000fe20000000000 */
[----:B------:R-:W-:-:S05]  /*0240*/  @!P2 LOP3.LUT R13, RZ, R7, RZ, 0x33, !PT ;  /* 0x00000007ff0da212 */ /* 0x000fca00078e33ff */
[----:B------:R-:W-:-:S05]  /*0250*/  IMAD.IADD R12, R12, 0x1, R13 ;  /* 0x000000010c0c7824 */ /* 0x000fca00078e020d */
[C---:B------:R-:W-:Y:S02]  /*0260*/  LOP3.LUT R8, R12.reuse, 0x3, RZ, 0xc0, !PT ;  /* 0x000000030c087812 */ /* 0x040fe400078ec0ff */
[----:B------:R-:W-:Y:S02]  /*0270*/  ISETP.GE.U32.AND P1, PT, R12, 0x3, PT ;  /* 0x000000030c00780c */ /* 0x000fe40003f26070 */
[----:B------:R-:W-:Y:S01]  /*0280*/  ISETP.NE.AND P0, PT, R8, 0x3, PT ;  /* 0x000000030800780c */ /* 0x000fe20003f05270 */
[----:B------:R-:W-:-:S12]  /*0290*/  IMAD.MOV.U32 R8, RZ, RZ, R0 ;  /* 0x000000ffff087224 */ /* 0x000fd800078e0000 */
[----:B------:R-:W-:Y:S05]  /*02a0*/  @!P0 BRA `(.L_x_3) ;  /* 0x00000000003c8947 */ /* 0x000fea0003800000 */
[----:B------:R-:W0:Y:S01]  /*02b0*/  S2UR UR5, SR_CgaCtaId ;  /* 0x00000000000579c3 */ /* 0x000e220000008800 */
[----:B------:R-:W-:Y:S01]  /*02c0*/  VIADD R8, R12, 0x1 ;  /* 0x000000010c087836 */ /* 0x000fe20000000000 */
[----:B------:R-:W-:Y:S01]  /*02d0*/  UMOV UR4, 0x400 ;  /* 0x0000040000047882 */ /* 0x000fe20000000000 */
[----:B------:R-:W-:-:S03]  /*02e0*/  IMAD R10, R0, 0x20, R5 ;  /* 0x00000020000a7824 */ /* 0x000fc600078e0205 */
[----:B------:R-:W-:Y:S02]  /*02f0*/  LOP3.LUT R9, R8, 0x3, RZ, 0xc0, !PT ;  /* 0x0000000308097812 */ /* 0x000fe400078ec0ff */
[----:B------:R-:W-:-:S03]  /*0300*/  MOV R8, R0 ;  /* 0x0000000000087202 */ /* 0x000fc60000000f00 */
[----:B------:R-:W-:Y:S01]  /*0310*/  IMAD.MOV R9, RZ, RZ, -R9 ;  /* 0x000000ffff097224 */ /* 0x000fe200078e0a09 */
[----:B0-----:R-:W-:-:S06]  /*0320*/  ULEA UR4, UR5, UR4, 0x18 ;  /* 0x0000000405047291 */ /* 0x001fcc000f8ec0ff */
[----:B------:R-:W-:-:S07]  /*0330*/  LEA R10, R10, UR4, 0x2 ;  /* 0x000000040a0a7c11 */ /* 0x000fce000f8e10ff */
.L_x_4:
[----:B------:R-:W-:Y:S01]  /*0340*/  VIADD R9, R9, 0x1 ;  /* 0x0000000109097836 */ /* 0x000fe20000000000 */
[----:B------:R0:W-:Y:S01]  /*0350*/  STS [R10], RZ ;  /* 0x000000ff0a007388 */ /* 0x0001e20000000800 */
[----:B------:R-:W-:-:S03]  /*0360*/  IMAD.IADD R8, R7, 0x1, R8 ;  /* 0x0000000107087824 */ /* 0x000fc600078e0208 */
[----:B------:R-:W-:Y:S01]  /*0370*/  ISETP.NE.AND P0, PT, R9, RZ, PT ;  /* 0x000000ff0900720c */ /* 0x000fe20003f05270 */
[----:B0-----:R-:W-:-:S12]  /*0380*/  IMAD R10, R7, 0x80, R10 ;  /* 0x00000080070a7824 */ /* 0x001fd800078e020a */
[----:B------:R-:W-:Y:S05]  /*0390*/  @P0 BRA `(.L_x_4) ;  /* 0xfffffffc00e80947 */ /* 0x000fea000383ffff */
.L_x_3:
[----:B------:R-:W-:Y:S05]  /*03a0*/  BSYNC.RECONVERGENT B1 ;  /* 0x0000000000017941 */ /* 0x000fea0003800200 */
.L_x_2:
[----:B------:R-:W-:Y:S05]  /*03b0*/  @!P1 BRA `(.L_x_1) ;  /* 0x0000000000449947 */ /* 0x000fea0003800000 */
[----:B------:R-:W0:Y:S01]  /*03c0*/  S2R R11, SR_CgaCtaId ;  /* 0x00000000000b7919 */ /* 0x000e220000008800 */
[----:B------:R-:W-:Y:S01]  /*03d0*/  IMAD.SHL.U32 R9, R4, 0x4, RZ ;  /* 0x0000000404097824 */ /* 0x000fe200078e00ff */
[----:B------:R-:W-:-:S04]  /*03e0*/  MOV R10, 0x400 ;  /* 0x00000400000a7802 */ /* 0x000fc80000000f00 */
[----:B------:R-:W-:Y:S02]  /*03f0*/  LOP3.LUT R9, R9, 0x1f80, RZ, 0xc0, !PT ;  /* 0x00001f8009097812 */ /* 0x000fe400078ec0ff */
[----:B0-----:R-:W-:-:S07]  /*0400*/  LEA R13, R11, R10, 0x18 ;  /* 0x0000000a0b0d7211 */ /* 0x001fce00078ec0ff */
.L_x_5:
[----:B0-----:R-:W-:Y:S02]  /*0410*/  IMAD R10, R8, 0x20, R5 ;  /* 0x00000020080a7824 */ /* 0x001fe400078e0205 */
[----:B------:R-:W-:-:S03]  /*0420*/  IMAD R8, R7, 0x4, R8 ;  /* 0x0000000407087824 */ /* 0x000fc600078e0208 */
[----:B------:R-:W-:Y:S02]  /*0430*/  LEA R10, R10, R13, 0x2 ;  /* 0x0000000d0a0a7211 */ /* 0x000fe400078e10ff */
[----:B------:R-:W-:-:S03]  /*0440*/  ISETP.GT.AND P0, PT, R8, R3, PT ;  /* 0x000000030800720c */ /* 0x000fc60003f04270 */
[C---:B------:R-:W-:Y:S01]  /*0450*/  IMAD.IADD R12, R9.reuse, 0x1, R10 ;  /* 0x00000001090c7824 */ /* 0x040fe200078e020a */
[----:B------:R0:W-:Y:S03]  /*0460*/  STS [R10], RZ ;  /* 0x000000ff0a007388 */ /* 0x0001e60000000800 */
[C---:B------:R-:W-:Y:S01]  /*0470*/  IMAD.IADD R14, R9.reuse, 0x1, R12 ;  /* 0x00000001090e7824 */ /* 0x040fe200078e020c */
[----:B------:R0:W-:Y:S03]  /*0480*/  STS [R12], RZ ;  /* 0x000000ff0c007388 */ /* 0x0001e60000000800 */
[----:B------:R-:W-:Y:S01]  /*0490*/  IMAD.IADD R11, R9, 0x1, R14 ;  /* 0x00000001090b7824 */ /* 0x000fe200078e020e */
[----:B------:R0:W-:Y:S04]  /*04a0*/  STS [R14], RZ ;  /* 0x000000ff0e007388 */ /* 0x0001e80000000800 */
[----:B------:R0:W-:Y:S01]  /*04b0*/  STS [R11], RZ ;  /* 0x000000ff0b007388 */ /* 0x0001e20000000800 */
[----:B------:R-:W-:Y:S05]  /*04c0*/  @!P0 BRA `(.L_x_5) ;  /* 0xfffffffc00d08947 */ /* 0x000fea000383ffff */
.L_x_1:
[----:B------:R-:W-:Y:S05]  /*04d0*/  BSYNC.RECONVERGENT B0 ;  /* 0x0000000000007941 */ /* 0x000fea0003800200 */
.L_x_0:
[----:B------:R-:W1:Y:S01]  /*04e0*/  S2UR UR4, SR_CTAID.X ;  /* 0x00000000000479c3 */ /* 0x000e620000002500 */
[----:B------:R-:W2:Y:S01]  /*04f0*/  LDCU UR9, c[0x0][0x390] ;  /* 0x00007200ff0977ac */ /* 0x000ea20008000800 */
[----:B------:R-:W-:Y:S06]  /*0500*/  BSSY.RECONVERGENT B0, `(.L_x_6) ;  /* 0x000001d000007945 */ /* 0x000fec0003800200 */
[----:B------:R-:W-:Y:S01]  /*0510*/  BAR.SYNC.DEFER_BLOCKING 0x0 ;  /* 0x0000000000007b1d */ /* 0x000fe20000010000 */
[----:B------:R-:W-:-:S05]  /*0520*/  ISETP.GT.AND P1, PT, R0, R3, PT ;  /* 0x000000030000720c */ /* 0x000fca0003f24270 */
[----:B------:R-:W3:Y:S01]  /*0530*/  LDCU.64 UR6, c[0x0][0x358] ;  /* 0x00006b00ff0677ac */ /* 0x000ee20008000a00 */
[----:B-1----:R-:W-:-:S04]  /*0540*/  IMAD R9, R4, UR4, RZ ;  /* 0x0000000404097c24 */ /* 0x002fc8000f8e02ff */
[----:B------:R-:W-:-:S05]  /*0550*/  IMAD R17, R9, 0x8, R6 ;  /* 0x0000000809117824 */ /* 0x000fca00078e0206 */
[C---:B------:R-:W-:Y:S02]  /*0560*/  IADD3 R19, PT, PT, R17.reuse, R4, RZ ;  /* 0x0000000411137210 */ /* 0x040fe40007ffe0ff */
[----:B--2---:R-:W-:Y:S02]  /*0570*/  ISETP.GE.U32.AND P0, PT, R17, UR9, PT ;  /* 0x0000000911007c0c */ /* 0x004fe4000bf06070 */
[C---:B------:R-:W-:Y:S01]  /*0580*/  ISETP.GE.U32.AND P2, PT, R19.reuse, UR9, PT ;  /* 0x0000000913007c0c */ /* 0x040fe2000bf46070 */
[----:B------:R-:W-:-:S04]  /*0590*/  IMAD.IADD R21, R19, 0x1, R4 ;  /* 0x0000000113157824 */ /* 0x000fc800078e0204 */
[----:B------:R-:W-:-:S04]  /*05a0*/  IMAD.IADD R15, R21, 0x1, R4 ;  /* 0x00000001150f7824 */ /* 0x000fc800078e0204 */
[----:B------:R-:W-:-:S04]  /*05b0*/  IMAD.IADD R13, R15, 0x1, R4 ;  /* 0x000000010f0d7824 */ /* 0x000fc800078e0204 */
[----:B0-----:R-:W-:-:S04]  /*05c0*/  IMAD.IADD R11, R13, 0x1, R4 ;  /* 0x000000010d0b7824 */ /* 0x001fc800078e0204 */
[----:B------:R-:W-:Y:S01]  /*05d0*/  IMAD.IADD R9, R11, 0x1, R4 ;  /* 0x000000010b097824 */ /* 0x000fe200078e0204 */
[----:B---3--:R-:W-:Y:S06]  /*05e0*/  @P0 BRA `(.L_x_7) ;  /* 0x0000000000380947 */ /* 0x008fec0003800000 */
[----:B------:R-:W0:Y:S02]  /*05f0*/  LDCU.64 UR4, c[0x0][0x380] ;  /* 0x00007000ff0477ac */ /* 0x000e240008000a00 */
[----:B0-----:R-:W-:-:S04]  /*0600*/  IADD3 R16, P0, PT, R17, UR4, RZ ;  /* 0x0000000411107c10 */ /* 0x001fc8000ff1e0ff */
[----:B------:R-:W-:-:S06]  /*0610*/  IADD3.X R17, PT, PT, RZ, UR5, RZ, P0, !PT ;  /* 0x00000005ff117c10 */ /* 0x000fcc00087fe4ff */
[----:B------:R-:W2:Y:S02]  /*0620*/  LDG.E.U8.CONSTANT R17, desc[UR6][R16.64] ;  /* 0x0000000610117981 */ /* 0x000ea4000c1e9100 */
[----:B--2---:R-:W-:-:S04]  /*0630*/  ISETP.GT.U32.AND P0, PT, R17, UR8, PT ;  /* 0x0000000811007c0c */ /* 0x004fc8000bf04070 */
[----:B------:R-:W-:-:S13]  /*0640*/  ISETP.LT.U32.OR P0, PT, R17, R2, P0 ;  /* 0x000000021100720c */ /* 0x000fda0000701470 */
[----:B------:R-:W-:Y:S05]  /*0650*/  @P0 BRA `(.L_x_7) ;  /* 0x00000000001c0947 */ /* 0x000fea0003800000 */
[----:B------:R-:W0:Y:S01]  /*0660*/  S2UR UR5, SR_CgaCtaId ;  /* 0x00000000000579c3 */ /* 0x000e220000008800 */
[----:B------:R-:W-:Y:S01]  /*0670*/  IMAD.IADD R6, R17, 0x1, -R2 ;  /* 0x0000000111067824 */ /* 0x000fe200078e0a02 */
[----:B------:R-:W-:-:S03]  /*0680*/  UMOV UR4, 0x400 ;  /* 0x0000040000047882 */ /* 0x000fc60000000000 */
[----:B------:R-:W-:Y:S01]  /*0690*/  IMAD R6, R6, 0x20, R5 ;  /* 0x0000002006067824 */ /* 0x000fe200078e0205 */
[----:B0-----:R-:W-:-:S06]  /*06a0*/  ULEA UR4, UR5, UR4, 0x18 ;  /* 0x0000000405047291 */ /* 0x001fcc000f8ec0ff */
[----:B------:R-:W-:-:S05]  /*06b0*/  LEA R6, R6, UR4, 0x2 ;  /* 0x0000000406067c11 */ /* 0x000fca000f8e10ff */
[----:B------:R0:W-:Y:S02]  /*06c0*/  ATOMS.POPC.INC.32 RZ, [R6+URZ] ;  /* 0x0000000006ff7f8c */ /* 0x0001e4000d8000ff */
.L_x_7:
[----:B------:R-:W-:Y:S05]  /*06d0*/  BSYNC.RECONVERGENT B0 ;  /* 0x0000000000007941 */ /* 0x000fea0003800200 */
.L_x_6:
[----:B------:R-:W-:Y:S04]  /*06e0*/  BSSY.RECONVERGENT B0, `(.L_x_8) ;  /* 0x0000010000007945 */ /* 0x000fe80003800200 */
[----:B------:R-:W-:Y:S05]  /*06f0*/  @P2 BRA `(.L_x_9) ;  /* 0x0000000000382947 */ /* 0x000fea0003800000 */
[----:B------:R-:W1:Y:S02]  /*0700*/  LDCU.64 UR4, c[0x0][0x380] ;  /* 0x00007000ff0477ac */ /* 0x000e640008000a00 */
[----:B-1----:R-:W-:-:S05]  /*0710*/  IADD3 R16, P0, PT, R19, UR4, RZ ;  /* 0x0000000413107c10 */ /* 0x002fca000ff1e0ff */
[----:B------:R-:W-:-:S06]  /*0720*/  IMAD.X R17, RZ, RZ, UR5, P0 ;  /* 0x00000005ff117e24 */ /* 0x000fcc00080e06ff */
[----:B------:R-:W2:Y:S02]  /*0730*/  LDG.E.U8.CONSTANT R17, desc[UR6][R16.64] ;  /* 0x0000000610117981 */ /* 0x000ea4000c1e9100 */
[----:B--2---:R-:W-:-:S04]  /*0740*/  ISETP.GT.U32.AND P0, PT, R17, UR8, PT ;  /* 0x0000000811007c0c */ /* 0x004fc8000bf04070 */
[----:B------:R-:W-:-:S13]  /*0750*/  ISETP.LT.U32.OR P0, PT, R17, R2, P0 ;  /* 0x000000021100720c */ /* 0x000fda0000701470 */
[----:B------:R-:W-:Y:S05]  /*0760*/  @P0 BRA `(.L_x_9) ;  /* 0x00000000001c0947 */ /* 0x000fea0003800000 */
[----:B------:R-:W1:Y:S01]  /*0770*/  S2UR UR5, SR_CgaCtaId ;  /* 0x00000000000579c3 */ /* 0x000e620000008800 */
[----:B0-----:R-:W-:Y:S01]  /*0780*/  IMAD.IADD R6, R17, 0x1, -R2 ;  /* 0x0000000111067824 */ /* 0x001fe200078e0a02 */
[----:B------:R-:W-:-:S03]  /*0790*/  UMOV UR4, 0x400 ;  /* 0x0000040000047882 */ /* 0x000fc60000000000 */
[----:B------:R-:W-:Y:S01]  /*07a0*/  IMAD R6, R6, 0x20, R5 ;  /* 0x0000002006067824 */ /* 0x000fe200078e0205 */
[----:B-1----:R-:W-:-:S06]  /*07b0*/  ULEA UR4, UR5, UR4, 0x18 ;  /* 0x0000000405047291 */ /* 0x002fcc000f8ec0ff */
[----:B------:R-:W-:-:S05]  /*07c0*/  LEA R6, R6, UR4, 0x2 ;  /* 0x0000000406067c11 */ /* 0x000fca000f8e10ff */
[----:B------:R1:W-:Y:S02]  /*07d0*/  ATOMS.POPC.INC.32 RZ, [R6+URZ] ;  /* 0x0000000006ff7f8c */ /* 0x0003e4000d8000ff */
.L_x_9:
[----:B------:R-:W-:Y:S05]  /*07e0*/  BSYNC.RECONVERGENT B0 ;  /* 0x0000000000007941 */ /* 0x000fea0003800200 */
.L_x_8:
[----:B------:R-:W-:Y:S01]  /*07f0*/  ISETP.GE.U32.AND P0, PT, R21, UR9, PT ;  /* 0x0000000915007c0c */ /* 0x000fe2000bf06070 */
[----:B------:R-:W-:Y:S01]  /*0800*/  BSSY.RECONVERGENT B0, `(.L_x_10) ;  /* 0x0000016000007945 */ /* 0x000fe20003800200 */
[----:B------:R-:W-:Y:S02]  /*0810*/  IADD3 R4, PT, PT, R9, R4, RZ ;  /* 0x0000000409047210 */ /* 0x000fe40007ffe0ff */
[----:B------:R-:W-:Y:S02]  /*0820*/  ISETP.GE.U32.AND P2, PT, R15, UR9, PT ;  /* 0x000000090f007c0c */ /* 0x000fe4000bf46070 */
[----:B------:R-:W-:Y:S02]  /*0830*/  ISETP.GE.U32.AND P3, PT, R13, UR9, PT ;  /* 0x000000090d007c0c */ /* 0x000fe4000bf66070 */
[----:B------:R-:W-:Y:S02]  /*0840*/  ISETP.GE.U32.AND P4, PT, R11, UR9, PT ;  /* 0x000000090b007c0c */ /* 0x000fe4000bf86070 */
[----:B------:R-:W-:-:S02]  /*0850*/  ISETP.GE.U32.AND P5, PT, R9, UR9, PT ;  /* 0x0000000909007c0c */ /* 0x000fc4000bfa6070 */
[----:B------:R-:W-:Y:S01]  /*0860*/  ISETP.GE.U32.AND P6, PT, R4, UR9, PT ;  /* 0x0000000904007c0c */ /* 0x000fe2000bfc6070 */
[----:B------:R-:W-:-:S12]  /*0870*/  @P0 BRA `(.L_x_11) ;  /* 0x0000000000380947 */ /* 0x000fd80003800000 */
[----:B------:R-:W2:Y:S02]  /*0880*/  LDCU.64 UR4, c[0x0][0x380] ;  /* 0x00007000ff0477ac */ /* 0x000ea40008000a00 */
[----:B--2---:R-:W-:-:S05]  /*0890*/  IADD3 R16, P0, PT, R21, UR4, RZ ;  /* 0x0000000415107c10 */ /* 0x004fca000ff1e0ff */
[----:B------:R-:W-:-:S06]  /*08a0*/  IMAD.X R17, RZ, RZ, UR5, P0 ;  /* 0x00000005ff117e24 */ /* 0x000fcc00080e06ff */
[----:B------:R-:W2:Y:S02]  /*08b0*/  LDG.E.U8.CONSTANT R17, desc[UR6][R16.64] ;  /* 0x0000000610117981 */ /* 0x000ea4000c1e9100 */
[----:B--2---:R-:W-:-:S04]  /*08c0*/  ISETP.GT.U32.AND P0, PT, R17, UR8, PT ;  /* 0x0000000811007c0c */ /* 0x004fc8000bf04070 */
[----:B------:R-:W-:-:S13]  /*08d0*/  ISETP.LT.U32.OR P0, PT, R17, R2, P0 ;  /* 0x000000021100720c */ /* 0x000fda0000701470 */
[----:B------:R-:W-:Y:S05]  /*08e0*/  @P0 BRA `(.L_x_11) ;  /* 0x00000000001c0947 */ /* 0x000fea0003800000 */
[----:B------:R-:W2:Y:S01]  /*08f0*/  S2UR UR5, SR_CgaCtaId ;  /* 0x00000000000579c3 */ /* 0x000ea20000008800 */
[----:B01----:R-:W-:Y:S01]  /*0900*/  IMAD.IADD R6, R17, 0x1, -R2 ;  /* 0x0000000111067824 */ /* 0x003fe200078e0a02 */
[----:B------:R-:W-:-:S03]  /*0910*/  UMOV UR4, 0x400 ;  /* 0x0000040000047882 */ /* 0x000fc60000000000 */
[----:B------:R-:W-:Y:S01]  /*0920*/  IMAD R6, R6, 0x20, R5 ;  /* 0x0000002006067824 */ /* 0x000fe200078e0205 */
[----:B--2---:R-:W-:-:S06]  /*0930*/  ULEA UR4, UR5, UR4, 0x18 ;  /* 0x0000000405047291 */ /* 0x004fcc000f8ec0ff */
[----:B------:R-:W-:-:S05]  /*0940*/  LEA R6, R6, UR4, 0x2 ;  /* 0x0000000406067c11 */ /* 0x000fca000f8e10ff */
[----:B------:R2:W-:Y:S02]  /*0950*/  ATOMS.POPC.INC.32 RZ, [R6+URZ] ;  /* 0x0000000006ff7f8c */ /* 0x0005e4000d8000ff */
.L_x_11:
[----:B------:R-:W-:Y:S05]  /*0960*/  BSYNC.RECONVERGENT B0 ;  /* 0x0000000000007941 */ /* 0x000fea0003800200 */
.L_x_10:
[----:B------:R-:W-:Y:S04]  /*0970*/  BSSY.RECONVERGENT B0, `(.L_x_12) ;  /* 0x0000010000007945 */ /* 0x000fe80003800200 */
[----:B------:R-:W-:Y:S05]  /*0980*/  @P2 BRA `(.L_x_13) ;  /* 0x0000000000382947 */ /* 0x000fea0003800000 */
[----:B------:R-:W3:Y:S02]  /*0990*/  LDCU.64 UR4, c[0x0][0x380] ;  /* 0x00007000ff0477ac */ /* 0x000ee40008000a00 */
[----:B---3--:R-:W-:-:S05]  /*09a0*/  IADD3 R14, P0, PT, R15, UR4, RZ ;  /* 0x000000040f0e7c10 */ /* 0x008fca000ff1e0ff */
[----:B------:R-:W-:-:S06]  /*09b0*/  IMAD.X R15, RZ, RZ, UR5, P0 ;  /* 0x00000005ff0f7e24 */ /* 0x000fcc00080e06ff */
[----:B------:R-:W3:Y:S02]  /*09c0*/  LDG.E.U8.CONSTANT R15, desc[UR6][R14.64] ;  /* 0x000000060e0f7981 */ /* 0x000ee4000c1e9100 */
[----:B---3--:R-:W-:-:S04]  /*09d0*/  ISETP.GT.U32.AND P0, PT, R15, UR8, PT ;  /* 0x000000080f007c0c */ /* 0x008fc8000bf04070 */
[----:B------:R-:W-:-:S13]  /*09e0*/  ISETP.LT.U32.OR P0, PT, R15, R2, P0 ;  /* 0x000000020f00720c */ /* 0x000fda0000701470 */
[----:B------:R-:W-:Y:S05]  /*09f0*/  @P0 BRA `(.L_x_13) ;  /* 0x00000000001c0947 */ /* 0x000fea0003800000 */
[----:B------:R-:W3:Y:S01]  /*0a00*/  S2UR UR5, SR_CgaCtaId ;  /* 0x00000000000579c3 */ /* 0x000ee20000008800 */
[----:B012---:R-:W-:Y:S01]  /*0a10*/  IMAD.IADD R6, R15, 0x1, -R2 ;  /* 0x000000010f067824 */ /* 0x007fe200078e0a02 */
[----:B------:R-:W-:-:S04]  /*0a20*/  UMOV UR4, 0x400 ;  /* 0x0000040000047882 */ /* 0x000fc80000000000 */
[----:B------:R-:W-:Y:S01]  /*0a30*/  LEA R6, R6, R5, 0x5 ;  /* 0x0000000506067211 */ /* 0x000fe200078e28ff */
[----:B---3--:R-:W-:-:S06]  /*0a40*/  ULEA UR4, UR5, UR4, 0x18 ;  /* 0x0000000405047291 */ /* 0x008fcc000f8ec0ff */
[----:B------:R-:W-:-:S05]  /*0a50*/  LEA R6, R6, UR4, 0x2 ;  /* 0x0000000406067c11 */ /* 0x000fca000f8e10ff */
[----:B------:R3:W-:Y:S02]  /*0a60*/  ATOMS.POPC.INC.32 RZ, [R6+URZ] ;  /* 0x0000000006ff7f8c */ /* 0x0007e4000d8000ff */
.L_x_13:
[----:B------:R-:W-:Y:S05]  /*0a70*/  BSYNC.RECONVERGENT B0 ;  /* 0x0000000000007941 */ /* 0x000fea0003800200 */
.L_x_12:
[----:B------:R-:W-:Y:S04]  /*0a80*/  BSSY.RECONVERGENT B0, `(.L_x_14) ;  /* 0x0000010000007945 */ /* 0x000fe80003800200 */
[----:B------:R-:W-:Y:S05]  /*0a90*/  @P3 BRA `(.L_x_15) ;  /* 0x0000000000383947 */ /* 0x000fea0003800000 */
[----:B------:R-:W4:Y:S02]  /*0aa0*/  LDCU.64 UR4, c[0x0][0x380] ;  /* 0x00007000ff0477ac */ /* 0x000f240008000a00 */
[----:B----4-:R-:W-:-:S05]  /*0ab0*/  IADD3 R12, P0, PT, R13, UR4, RZ ;  /* 0x000000040d0c7c10 */ /* 0x010fca000ff1e0ff */
[----:B------:R-:W-:-:S06]  /*0ac0*/  IMAD.X R13, RZ, RZ, UR5, P0 ;  /* 0x00000005ff0d7e24 */ /* 0x000fcc00080e06ff */
[----:B------:R-:W4:Y:S02]  /*0ad0*/  LDG.E.U8.CONSTANT R13, desc[UR6][R12.64] ;  /* 0x000000060c0d7981 */ /* 0x000f24000c1e9100 */
[----:B----4-:R-:W-:-:S04]  /*0ae0*/  ISETP.GT.U32.AND P0, PT, R13, UR8, PT ;  /* 0x000000080d007c0c */ /* 0x010fc8000bf04070 */
[----:B------:R-:W-:-:S13]  /*0af0*/  ISETP.LT.U32.OR P0, PT, R13, R2, P0 ;  /* 0x000000020d00720c */ /* 0x000fda0000701470 */
[----:B------:R-:W-:Y:S05]  /*0b00*/  @P0 BRA `(.L_x_15) ;  /* 0x00000000001c0947 */ /* 0x000fea0003800000 */
[----:B------:R-:W4:Y:S01]  /*0b10*/  S2UR UR5, SR_CgaCtaId ;  /* 0x00000000000579c3 */ /* 0x000f220000008800 */
[----:B0123--:R-:W-:Y:S01]  /*0b20*/  IMAD.IADD R6, R13, 0x1, -R2 ;  /* 0x000000010d067824 */ /* 0x00ffe200078e0a02 */
[----:B------:R-:W-:-:S03]  /*0b30*/  UMOV UR4, 0x400 ;  /* 0x0000040000047882 */ /* 0x000fc60000000000 */
[----:B------:R-:W-:Y:S01]  /*0b40*/  IMAD R6, R6, 0x20, R5 ;  /* 0x0000002006067824 */ /* 0x000fe200078e0205 */
[----:B----4-:R-:W-:-:S06]  /*0b50*/  ULEA UR4, UR5, UR4, 0x18 ;  /* 0x0000000405047291 */ /* 0x010fcc000f8ec0ff */
[----:B------:R-:W-:-:S05]  /*0b60*/  LEA R6, R6, UR4, 0x2 ;  /* 0x0000000406067c11 */ /* 0x000fca000f8e10ff */
[----:B------:R4:W-:Y:S02]  /*0b70*/  ATOMS.POPC.INC.32 RZ, [R6+URZ] ;  /* 0x0000000006ff7f8c */ /* 0x0009e4000d8000ff */
.L_x_15:
[----:B------:R-:W-:Y:S05]  /*0b80*/  BSYNC.RECONVERGENT B0 ;  /* 0x0000000000007941 */ /* 0x000fea0003800200 */
.L_x_14:
[----:B------:R-:W-:Y:S04]  /*0b90*/  BSSY.RECONVERGENT B0, `(.L_x_16) ;  /* 0x0000010000007945 */ /* 0x000fe80003800200 */
[----:B------:R-:W-:Y:S05]  /*0ba0*/  @P4 BRA `(.L_x_17) ;  /* 0x0000000000384947 */ /* 0x000fea0003800000 */
[----:B------:R-:W5:Y:S02]  /*0bb0*/  LDCU.64 UR4, c[0x0][0x380] ;  /* 0x00007000ff0477ac */ /* 0x000f640008000a00 */
[----:B-----5:R-:W-:-:S05]  /*0bc0*/  IADD3 R10, P0, PT, R11, UR4, RZ ;  /* 0x000000040b0a7c10 */ /* 0x020fca000ff1e0ff */
[----:B------:R-:W-:-:S06]  /*0bd0*/  IMAD.X R11, RZ, RZ, UR5, P0 ;  /* 0x00000005ff0b7e24 */ /* 0x000fcc00080e06ff */
[----:B------:R-:W5:Y:S02]  /*0be0*/  LDG.E.U8.CONSTANT R11, desc[UR6][R10.64] ;  /* 0x000000060a0b7981 */ /* 0x000f64000c1e9100 */
[----:B-----5:R-:W-:-:S04]  /*0bf0*/  ISETP.GT.U32.AND P0, PT, R11, UR8, PT ;  /* 0x000000080b007c0c */ /* 0x020fc8000bf04070 */
[----:B------:R-:W-:-:S13]  /*0c00*/  ISETP.LT.U32.OR P0, PT, R11, R2, P0 ;  /* 0x000000020b00720c */ /* 0x000fda0000701470 */
[----:B------:R-:W-:Y:S05]  /*0c10*/  @P0 BRA `(.L_x_17) ;  /* 0x00000000001c0947 */ /* 0x000fea0003800000 */
[----:B------:R-:W5:Y:S01]  /*0c20*/  S2UR UR5, SR_CgaCtaId ;  /* 0x00000000000579c3 */ /* 0x000f620000008800 */
[----:B01234-:R-:W-:Y:S01]  /*0c30*/  IMAD.IADD R6, R11, 0x1, -R2 ;  /* 0x000000010b067824 */ /* 0x01ffe200078e0a02 */
[----:B------:R-:W-:-:S04]  /*0c40*/  UMOV UR4, 0x400 ;  /* 0x0000040000047882 */ /* 0x000fc80000000000 */
[----:B------:R-:W-:Y:S01]  /*0c50*/  LEA R6, R6, R5, 0x5 ;  /* 0x0000000506067211 */ /* 0x000fe200078e28ff */
[----:B-----5:R-:W-:-:S06]  /*0c60*/  ULEA UR4, UR5, UR4, 0x18 ;  /* 0x0000000405047291 */ /* 0x020fcc000f8ec0ff */
[----:B------:R-:W-:-:S05]  /*0c70*/  LEA R6, R6, UR4, 0x2 ;  /* 0x0000000406067c11 */ /* 0x000fca000f8e10ff */
[----:B------:R0:W-:Y:S02]  /*0c80*/  ATOMS.POPC.INC.32 RZ, [R6+URZ] ;  /* 0x0000000006ff7f8c */ /* 0x0001e4000d8000ff */
.L_x_17:
[----:B------:R-:W-:Y:S05]  /*0c90*/  BSYNC.RECONVERGENT B0 ;  /* 0x0000000000007941 */ /* 0x000fea0003800200 */
.L_x_16:
        /* <DEDUP_REMOVED lines=11> */
[----:B------:R-:W-:-:S03]  /*0d50*/  UMOV UR4, 0x400 ;  /* 0x0000040000047882 */ /* 0x000fc60000000000 */
[----:B------:R-:W-:Y:S01]  /*0d60*/  IMAD R6, R6, 0x20, R5 ;  /* 0x0000002006067824 */ /* 0x000fe200078e0205 */
[----:B-----5:R-:W-:-:S06]  /*0d70*/  ULEA UR4, UR5, UR4, 0x18 ;  /* 0x0000000405047291 */ /* 0x020fcc000f8ec0ff */
[----:B------:R-:W-:-:S05]  /*0d80*/  LEA R6, R6, UR4, 0x2 ;  /* 0x0000000406067c11 */ /* 0x000fca000f8e10ff */
[----:B------:R0:W-:Y:S02]  /*0d90*/  ATOMS.POPC.INC.32 RZ, [R6+URZ] ;  /* 0x0000000006ff7f8c */ /* 0x0001e4000d8000ff */
.L_x_19:
[----:B------:R-:W-:Y:S05]  /*0da0*/  BSYNC.RECONVERGENT B0 ;  /* 0x0000000000007941 */ /* 0x000fea0003800200 */
.L_x_18:
        /* <DEDUP_REMOVED lines=10> */
[----:B------:R-:W-:Y:S01]  /*0e50*/  IMAD.IADD R2, R9, 0x1, -R2 ;  /* 0x0000000109027824 */ /* 0x000fe200078e0a02 */
[----:B------:R-:W-:-:S04]  /*0e60*/  UMOV UR4, 0x400 ;  /* 0x0000040000047882 */ /* 0x000fc80000000000 */
[----:B------:R-:W-:Y:S01]  /*0e70*/  LEA R2, R2, R5, 0x5 ;  /* 0x0000000502027211 */ /* 0x000fe200078e28ff */
[----:B-----5:R-:W-:-:S06]  /*0e80*/  ULEA UR4, UR5, UR4, 0x18 ;  /* 0x0000000405047291 */ /* 0x020fcc000f8ec0ff */
[----:B------:R-:W-:-:S05]  /*0e90*/  LEA R2, R2, UR4, 0x2 ;  /* 0x0000000402027c11 */ /* 0x000fca000f8e10ff */
[----:B------:R0:W-:Y:S02]  /*0ea0*/  ATOMS.POPC.INC.32 RZ, [R2+URZ] ;  /* 0x0000000002ff7f8c */ /* 0x0001e4000d8000ff */
.L_x_21:
[----:B------:R-:W-:Y:S05]  /*0eb0*/  BSYNC.RECONVERGENT B0 ;  /* 0x0000000000007941 */ /* 0x000fea0003800200 */
.L_x_20:
[----:B------:R-:W-:Y:S06]  /*0ec0*/  BAR.SYNC.DEFER_BLOCKING 0x0 ;  /* 0x0000000000007b1d */ /* 0x000fec0000010000 */
[----:B------:R-:W-:Y:S05]  /*0ed0*/  @P1 EXIT ;  /* 0x000000000000194d */ /* 0x000fea0003800000 */
[----:B------:R-:W5:Y:S01]  /*0ee0*/  S2UR UR5, SR_CgaCtaId ;  /* 0x00000000000579c3 */ /* 0x000f620000008800 */
[----:B------:R-:W-:Y:S01]  /*0ef0*/  ISETP.NE.AND P1, PT, R5, RZ, PT ;  /* 0x000000ff0500720c */ /* 0x000fe20003f25270 */
[----:B------:R-:W-:-:S06]  /*0f00*/  UMOV UR4, 0x400 ;  /* 0x0000040000047882 */ /* 0x000fcc0000000000 */
[----:B------:R-:W0:Y:S01]  /*0f10*/  LDC.64 R8, c[0x0][0x388] ;  /* 0x0000e200ff087b82 */ /* 0x000e220000000a00 */
[----:B-----5:R-:W-:-:S12]  /*0f20*/  ULEA UR4, UR5, UR4, 0x18 ;  /* 0x0000000405047291 */ /* 0x020fd8000f8ec0ff */
.L_x_25:
[----:B0-----:R-:W-:Y:S01]  /*0f30*/  IMAD R2, R0, 0x20, R5 ;  /* 0x0000002000027824 */ /* 0x001fe200078e0205 */
[----:B------:R-:W-:-:S04]  /*0f40*/  UMOV UR5, 0xffffffff ;  /* 0xffffffff00057882 */ /* 0x000fc80000000000 */
[----:B------:R-:W-:-:S06]  /*0f50*/  LEA R2, R2, UR4, 0x2 ;  /* 0x0000000402027c11 */ /* 0x000fcc000f8e10ff */
[----:B------:R-:W0:Y:S01]  /*0f60*/  LDS R2, [R2] ;  /* 0x0000000002027984 */ /* 0x000e220000000800 */
[----:B-1----:R-:W-:Y:S05]  /*0f70*/  BRA.DIV UR5, `(.L_x_22) ;  /* 0x00000002054c7947 */ /* 0x002fea000b800000 */
[----:B0-----:R-:W0:Y:S02]  /*0f80*/  SHFL.DOWN PT, R11, R2, 0x10, 0x1f ;  /* 0x0a001f00020b7f89 */ /* 0x001e2400000e0000 */
[----:B0-----:R-:W-:-:S05]  /*0f90*/  IMAD.IADD R11, R2, 0x1, R11 ;  /* 0x00000001020b7824 */ /* 0x001fca00078e020b */
[----:B------:R-:W0:Y:S02]  /*0fa0*/  SHFL.DOWN PT, R4, R11, 0x8, 0x1f ;  /* 0x09001f000b047f89 */ /* 0x000e2400000e0000 */
[----:B0-----:R-:W-:-:S05]  /*0fb0*/  IMAD.IADD R4, R11, 0x1, R4 ;  /* 0x000000010b047824 */ /* 0x001fca00078e0204 */
[----:B------:R-:W0:Y:S02]  /*0fc0*/  SHFL.DOWN PT, R13, R4, 0x4, 0x1f ;  /* 0x08801f00040d7f89 */ /* 0x000e2400000e0000 */
[----:B0-----:R-:W-:-:S05]  /*0fd0*/  IMAD.IADD R13, R4, 0x1, R13 ;  /* 0x00000001040d7824 */ /* 0x001fca00078e020d */
[----:B-1234-:R-:W0:Y:S02]  /*0fe0*/  SHFL.DOWN PT, R6, R13, 0x2, 0x1f ;  /* 0x08401f000d067f89 */ /* 0x01ee2400000e0000 */
[----:B0-----:R-:W-:-:S05]  /*0ff0*/  IMAD.IADD R6, R13, 0x1, R6 ;  /* 0x000000010d067824 */ /* 0x001fca00078e0206 */
[----:B------:R0:W1:Y:S02]  /*1000*/  SHFL.DOWN PT, R15, R6, 0x1, 0x1f ;  /* 0x08201f00060f7f89 */ /* 0x00006400000e0000 */
.L_x_32:
[----:B------:R-:W-:Y:S01]  /*1010*/  BSSY.RECONVERGENT B0, `(.L_x_23) ;  /* 0x0000005000007945 */ /* 0x000fe20003800200 */
[----:B-1----:R-:W-:-:S03]  /*1020*/  IADD3 R15, PT, PT, R6, R15, RZ ;  /* 0x0000000f060f7210 */ /* 0x002fc60007ffe0ff */
[----:B------:R-:W-:Y:S05]  /*1030*/  @P1 BRA `(.L_x_24) ;  /* 0x0000000000081947 */ /* 0x000fea0003800000 */
[----:B------:R-:W-:-:S05]  /*1040*/  IMAD.WIDE.U32 R10, R0, 0x4, R8 ;  /* 0x00000004000a7825 */ /* 0x000fca00078e0008 */
[----:B------:R1:W-:Y:S02]  /*1050*/  REDG.E.ADD.STRONG.GPU desc[UR6][R10.64], R15 ;  /* 0x0000000f0a00798e */ /* 0x0003e4000c12e106 */
.L_x_24:
[----:B------:R-:W-:Y:S05]  /*1060*/  BSYNC.RECONVERGENT B0 ;  /* 0x0000000000007941 */ /* 0x000fea0003800200 */
.L_x_23:
[----:B------:R-:W-:-:S05]  /*1070*/  IMAD.IADD R0, R7, 0x1, R0 ;  /* 0x0000000107007824 */ /* 0x000fca00078e0200 */
[----:B------:R-:W-:-:S13]  /*1080*/  ISETP.GT.AND P0, PT, R0, R3, PT ;  /* 0x000000030000720c */ /* 0x000fda0003f04270 */
[----:B------:R-:W-:Y:S05]  /*1090*/  @!P0 BRA `(.L_x_25) ;  /* 0xfffffffc00a48947 */ /* 0x000fea000383ffff */
[----:B------:R-:W-:Y:S05]  /*10a0*/  EXIT ;  /* 0x000000000000794d */ /* 0x000fea0003800000 */
.L_x_22:
[----:B------:R-:W-:Y:S01]  /*10b0*/  BSSY B0, `(.L_x_26) ;  /* 0x0000008000007945 */ /* 0x000fe20003800000 */
[----:B0-----:R-:W-:Y:S02]  /*10c0*/  IMAD.MOV.U32 R11, RZ, RZ, R2 ;  /* 0x000000ffff0b7224 */ /* 0x001fe400078e0002 */
[----:B------:R-:W-:Y:S02]  /*10d0*/  IMAD.MOV.U32 R12, RZ, RZ, 0x10 ;  /* 0x00000010ff0c7424 */ /* 0x000fe400078e00ff */
[----:B------:R-:W-:Y:S02]  /*10e0*/  IMAD.MOV.U32 R17, RZ, RZ, 0x1f ;  /* 0x0000001fff117424 */ /* 0x000fe400078e00ff */
[----:B------:R-:W-:-:S07]  /*10f0*/  IMAD.MOV.U32 R10, RZ, RZ, -0x1 ;  /* 0xffffffffff0a7424 */ /* 0x000fce00078e00ff */
[----:B-1234-:R-:W-:Y:S05]  /*1100*/  WARPSYNC.COLLECTIVE R10, `(.L_x_27) ;  /* 0x000000000a087348 */ /* 0x01efea0003c00000 */
[----:B------:R0:W0:Y:S02]  /*1110*/  SHFL.DOWN P0, R15, R11, R12, R17 ;  /* 0x0800000c0b0f7389 */ /* 0x0000240000000011 */
[----:B01234-:R-:W-:Y:S05]  /*1120*/  ENDCOLLECTIVE ;  /* 0x000000000000791b */ /* 0x01ffea0003800000 */
.L_x_27:
[----:B------:R-:W-:Y:S05]  /*1130*/  BSYNC B0 ;  /* 0x0000000000007941 */ /* 0x000fea0003800000 */
.L_x_26:
[----:B------:R-:W-:Y:S01]  /*1140*/  MOV R11, R15 ;  /* 0x0000000f000b7202 */ /* 0x000fe20000000f00 */
[----:B------:R-:W-:Y:S02]  /*1150*/  IMAD.MOV.U32 R12, RZ, RZ, 0x8 ;  /* 0x00000008ff0c7424 */ /* 0x000fe400078e00ff */
[----:B------:R-:W-:Y:S02]  /*1160*/  IMAD.MOV.U32 R17, RZ, RZ, 0x1f ;  /* 0x0000001fff117424 */ /* 0x000fe400078e00ff */
[----:B------:R-:W-:Y:S02]  /*1170*/  IMAD.IADD R11, R2, 0x1, R11 ;  /* 0x00000001020b7824 */ /* 0x000fe400078e020b */
[----:B------:R-:W-:-:S07]  /*1180*/  IMAD.MOV.U32 R10, RZ, RZ, -0x1 ;  /* 0xffffffffff0a7424 */ /* 0x000fce00078e00ff */
[----:B------:R-:W-:Y:S05]  /*1190*/  WARPSYNC.COLLECTIVE R10, `(.L_x_28) ;  /* 0x000000000a087348 */ /* 0x000fea0003c00000 */
[----:B------:R0:W1:Y:S02]  /*11a0*/  SHFL.DOWN P0, R15, R11, R12, R17 ;  /* 0x0800000c0b0f7389 */ /* 0x0000640000000011 */
[----:B01----:R-:W-:Y:S05]  /*11b0*/  ENDCOLLECTIVE ;  /* 0x000000000000791b */ /* 0x003fea0003800000 */
.L_x_28:
[----:B------:R-:W-:Y:S02]  /*11c0*/  IMAD.MOV.U32 R12, RZ, RZ, 0x4 ;  /* 0x00000004ff0c7424 */ /* 0x000fe400078e00ff */
[----:B------:R-:W-:-:S05]  /*11d0*/  IMAD.MOV.U32 R4, RZ, RZ, R15 ;  /* 0x000000ffff047224 */ /* 0x000fca00078e000f */
[----:B------:R-:W-:-:S05]  /*11e0*/  IADD3 R4, PT, PT, R11, R4, RZ ;  /* 0x000000040b047210 */ /* 0x000fca0007ffe0ff */
[----:B------:R-:W-:-:S07]  /*11f0*/  IMAD.MOV.U32 R11, RZ, RZ, R4 ;  /* 0x000000ffff0b7224 */ /* 0x000fce00078e0004 */
[----:B------:R-:W-:Y:S05]  /*1200*/  WARPSYNC.COLLECTIVE R10, `(.L_x_29) ;  /* 0x000000000a087348 */ /* 0x000fea0003c00000 */
[----:B------:R0:W1:Y:S02]  /*1210*/  SHFL.DOWN P0, R15, R11, R12, R17 ;  /* 0x0800000c0b0f7389 */ /* 0x0000640000000011 */
[----:B01----:R-:W-:Y:S05]  /*1220*/  ENDCOLLECTIVE ;  /* 0x000000000000791b */ /* 0x003fea0003800000 */
.L_x_29:
[----:B------:R-:W-:Y:S02]  /*1230*/  HFMA2 R12, -RZ, RZ, 0, 1.1920928955078125e-07 ;  /* 0x00000002ff0c7431 */ /* 0x000fe400000001ff */
[----:B------:R-:W-:-:S04]  /*1240*/  IMAD.MOV.U32 R13, RZ, RZ, R15 ;  /* 0x000000ffff0d7224 */ /* 0x000fc800078e000f */
[----:B------:R-:W-:-:S04]  /*1250*/  IMAD.IADD R13, R4, 0x1, R13 ;  /* 0x00000001040d7824 */ /* 0x000fc800078e020d */
[----:B------:R-:W-:-:S07]  /*1260*/  IMAD.MOV.U32 R11, RZ, RZ, R13 ;  /* 0x000000ffff0b7224 */ /* 0x000fce00078e000d */
[----:B------:R-:W-:Y:S05]  /*1270*/  WARPSYNC.COLLECTIVE R10, `(.L_x_30) ;  /* 0x000000000a087348 */ /* 0x000fea0003c00000 */
[----:B------:R0:W1:Y:S02]  /*1280*/  SHFL.DOWN P0, R15, R11, R12, R17 ;  /* 0x0800000c0b0f7389 */ /* 0x0000640000000011 */
[----:B01----:R-:W-:Y:S05]  /*1290*/  ENDCOLLECTIVE ;  /* 0x000000000000791b */ /* 0x003fea0003800000 */
.L_x_30:
[----:B------:R-:W-:Y:S02]  /*12a0*/  IMAD.MOV.U32 R12, RZ, RZ, 0x1 ;  /* 0x00000001ff0c7424 */ /* 0x000fe400078e00ff */
[----:B------:R-:W-:-:S04]  /*12b0*/  IMAD.MOV.U32 R6, RZ, RZ, R15 ;  /* 0x000000ffff067224 */ /* 0x000fc800078e000f */
[----:B------:R-:W-:-:S04]  /*12c0*/  IMAD.IADD R6, R13, 0x1, R6 ;  /* 0x000000010d067824 */ /* 0x000fc800078e0206 */
[----:B------:R-:W-:-:S07]  /*12d0*/  IMAD.MOV.U32 R11, RZ, RZ, R6 ;  /* 0x000000ffff0b7224 */ /* 0x000fce00078e0006 */
[----:B------:R-:W-:Y:S05]  /*12e0*/  WARPSYNC.COLLECTIVE R10, `(.L_x_31) ;  /* 0x000000000a087348 */ /* 0x000fea0003c00000 */
[----:B------:R0:W1:Y:S02]  /*12f0*/  SHFL.DOWN P0, R15, R11, R12, R17 ;  /* 0x0800000c0b0f7389 */ /* 0x0000640000000011 */
[----:B01----:R-:W-:Y:S05]  /*1300*/  ENDCOLLECTIVE ;  /* 0x000000000000791b */ /* 0x003fea0003800000 */
.L_x_31:
[----:B------:R-:W-:Y:S05]  /*1310*/  BRA `(.L_x_32) ;  /* 0xfffffffc003c7947 */ /* 0x000fea000383ffff */
.L_x_33:
[----:B------:R-:W-:-:S00]  /*1320*/  BRA `(.L_x_33) ;  /* 0xfffffffc00fc7947 */ /* 0x000fc0000383ffff */
[----:B------:R-:W-:-:S00]  /*1330*/  NOP ;  /* 0x0000000000007918 */ /* 0x000fc00000000000 */
        /* <DEDUP_REMOVED lines=12> */
.L_x_34:


//--------------------- .nv.shared._Z31histogram_kernel_range_32copiesPKhPjjii --------------------------
	.section	.nv.shared._Z31histogram_kernel_range_32copiesPKhPjjii,"aw",@nobits
	.sectionflags	@""
	.align	16
	.zero		1024


//--------------------- .nv.shared.reserved.0     --------------------------
	.section	.nv.shared.reserved.0,"aw",@nobits
	.weak		__nv_reservedSMEM_offset_0_alias
	.size		__nv_reservedSMEM_offset_0_alias, 0, 64
	.other		__nv_reservedSMEM_offset_0_alias,@"STO_CUDA_RESERVED_SHARED STV_DEFAULT"
__nv_reservedSMEM_offset_0_alias:
	.zero		0
	.zero		64


//--------------------- .nv.constant0._Z31histogram_kernel_range_32copiesPKhPjjii --------------------------
	.section	.nv.constant0._Z31histogram_kernel_range_32copiesPKhPjjii,"a",@progbits
	.sectionflags	@""
	.align	4
.nv.constant0._Z31histogram_kernel_range_32copiesPKhPjjii:
	.zero		924


//--------------------- SYMBOLS --------------------------

	.type		.nv.reservedSmem.offset0,@object
	.size		.nv.reservedSmem.offset0,0x4
	.type		.nv.reservedSmem.cap,@object
	.size		.nv.reservedSmem.cap,0x4
